	.headerflags	@"EF_CUDA_TEXMODE_UNIFIED EF_CUDA_64BIT_ADDRESS EF_CUDA_ACCELERATORS EF_CUDA_SM90 EF_CUDA_VIRTUAL_SM(EF_CUDA_SM90)"
	.elftype	@"ET_EXEC"


//--------------------- .nv.info                  --------------------------
	.section	.nv.info,"",@"SHT_CUDA_INFO"
	.align	4


	//----- nvinfo : EIATTR_REGCOUNT
	.align		4
        /*0000*/ 	.byte	0x04, 0x2f
        /*0002*/ 	.short	(.L_3 - .L_2)
	.align		4
.L_2:
        /*0004*/ 	.word	index@(triton_poi_fused__native_batch_norm_legit_no_training_add_relu_threshold_backward_4)
        /*0008*/ 	.word	0x0000001a


	//----- nvinfo : EIATTR_MIN_STACK_SIZE
	.align		4
.L_3:
        /*000c*/ 	.byte	0x04, 0x12
        /*000e*/ 	.short	(.L_5 - .L_4)
	.align		4
.L_4:
        /*0010*/ 	.word	index@(triton_poi_fused__native_batch_norm_legit_no_training_add_relu_threshold_backward_4)
        /*0014*/ 	.word	0x00000000


	//----- nvinfo : EIATTR_FRAME_SIZE
	.align		4
.L_5:
        /*0018*/ 	.byte	0x04, 0x11
        /*001a*/ 	.short	(.L_7 - .L_6)
	.align		4
.L_6:
        /*001c*/ 	.word	index@(triton_poi_fused__native_batch_norm_legit_no_training_add_relu_threshold_backward_4)
        /*0020*/ 	.word	0x00000000


	//----- nvinfo : EIATTR_MIN_STACK_SIZE
	.align		4
.L_7:
        /*0024*/ 	.byte	0x04, 0x12
        /*0026*/ 	.short	(.L_9 - .L_8)
	.align		4
.L_8:
        /*0028*/ 	.word	index@(triton_poi_fused__native_batch_norm_legit_no_training_add_relu_threshold_backward_4)
        /*002c*/ 	.word	0x00000000
.L_9:


//--------------------- .nv.info.triton_poi_fused__native_batch_norm_legit_no_training_add_relu_threshold_backward_4 --------------------------
	.section	.nv.info.triton_poi_fused__native_batch_norm_legit_no_training_add_relu_threshold_backward_4,"",@"SHT_CUDA_INFO"
	.sectionflags	@""
	.align	4


	//----- nvinfo : EIATTR_CUDA_API_VERSION
	.align		4
        /*0000*/ 	.byte	0x04, 0x37
        /*0002*/ 	.short	(.L_11 - .L_10)
.L_10:
        /*0004*/ 	.word	0x0000007c


	//----- nvinfo : EIATTR_KPARAM_INFO
	.align		4
.L_11:
        /*0008*/ 	.byte	0x04, 0x17
        /*000a*/ 	.short	(.L_13 - .L_12)
.L_12:
        /*000c*/ 	.word	0x00000000
        /*0010*/ 	.short	0x0008
        /*0012*/ 	.short	0x0040
        /*0014*/ 	.byte	0x00, 0xf0, 0x11, 0x00


	//----- nvinfo : EIATTR_KPARAM_INFO
	.align		4
.L_13:
        /*0018*/ 	.byte	0x04, 0x17
        /*001a*/ 	.short	(.L_15 - .L_14)
.L_14:
        /*001c*/ 	.word	0x00000000
        /*0020*/ 	.short	0x0007
        /*0022*/ 	.short	0x0038
        /*0024*/ 	.byte	0x00, 0xf4, 0x21, 0x00


	//----- nvinfo : EIATTR_KPARAM_INFO
	.align		4
.L_15:
        /*0028*/ 	.byte	0x04, 0x17
        /*002a*/ 	.short	(.L_17 - .L_16)
.L_16:
        /*002c*/ 	.word	0x00000000
        /*0030*/ 	.short	0x0006
        /*0032*/ 	.short	0x0030
        /*0034*/ 	.byte	0x00, 0xf4, 0x21, 0x00


	//----- nvinfo : EIATTR_KPARAM_INFO
	.align		4
.L_17:
        /*0038*/ 	.byte	0x04, 0x17
        /*003a*/ 	.short	(.L_19 - .L_18)
.L_18:
        /*003c*/ 	.word	0x00000000
        /*0040*/ 	.short	0x0005
        /*0042*/ 	.short	0x0028
        /*0044*/ 	.byte	0x00, 0xf4, 0x21, 0x00


	//----- nvinfo : EIATTR_KPARAM_INFO
	.align		4
.L_19:
        /*0048*/ 	.byte	0x04, 0x17
        /*004a*/ 	.short	(.L_21 - .L_20)
.L_20:
        /*004c*/ 	.word	0x00000000
        /*0050*/ 	.short	0x0004
        /*0052*/ 	.short	0x0020
        /*0054*/ 	.byte	0x00, 0xf4, 0x21, 0x00


	//----- nvinfo : EIATTR_KPARAM_INFO
	.align		4
.L_21:
        /*0058*/ 	.byte	0x04, 0x17
        /*005a*/ 	.short	(.L_23 - .L_22)
.L_22:
        /*005c*/ 	.word	0x00000000
        /*0060*/ 	.short	0x0003
        /*0062*/ 	.short	0x0018
        /*0064*/ 	.byte	0x00, 0xf4, 0x21, 0x00


	//----- nvinfo : EIATTR_KPARAM_INFO
	.align		4
.L_23:
        /*0068*/ 	.byte	0x04, 0x17
        /*006a*/ 	.short	(.L_25 - .L_24)
.L_24:
        /*006c*/ 	.word	0x00000000
        /*0070*/ 	.short	0x0002
        /*0072*/ 	.short	0x0010
        /*0074*/ 	.byte	0x00, 0xf4, 0x21, 0x00


	//----- nvinfo : EIATTR_KPARAM_INFO
	.align		4
.L_25:
        /*0078*/ 	.byte	0x04, 0x17
        /*007a*/ 	.short	(.L_27 - .L_26)
.L_26:
        /*007c*/ 	.word	0x00000000
        /*0080*/ 	.short	0x0001
        /*0082*/ 	.short	0x0008
        /*0084*/ 	.byte	0x00, 0xf4, 0x21, 0x00


	//----- nvinfo : EIATTR_KPARAM_INFO
	.align		4
.L_27:
        /*0088*/ 	.byte	0x04, 0x17
        /*008a*/ 	.short	(.L_29 - .L_28)
.L_28:
        /*008c*/ 	.word	0x00000000
        /*0090*/ 	.short	0x0000
        /*0092*/ 	.short	0x0000
        /*0094*/ 	.byte	0x00, 0xf4, 0x21, 0x00


	//----- nvinfo : EIATTR_SPARSE_MMA_MASK
	.align		4
.L_29:
        /*0098*/ 	.byte	0x03, 0x50
        /*009a*/ 	.short	0x0000


	//----- nvinfo : EIATTR_MAXREG_COUNT
	.align		4
        /*009c*/ 	.byte	0x03, 0x1b
        /*009e*/ 	.short	0x00ff


	//----- nvinfo : EIATTR_EXIT_INSTR_OFFSETS
	.align		4
        /*00a0*/ 	.byte	0x04, 0x1c
        /*00a2*/ 	.short	(.L_31 - .L_30)


	//   ....[0]....
.L_30:
        /*00a4*/ 	.word	0x00000580


	//   ....[1]....
        /*00a8*/ 	.word	0x000005a0


	//----- nvinfo : EIATTR_REQNTID
	.align		4
.L_31:
        /*00ac*/ 	.byte	0x04, 0x10
        /*00ae*/ 	.short	(.L_33 - .L_32)
.L_32:
        /*00b0*/ 	.word	0x00000080
        /*00b4*/ 	.word	0x00000001
        /*00b8*/ 	.word	0x00000001


	//----- nvinfo : EIATTR_CBANK_PARAM_SIZE
	.align		4
.L_33:
        /*00bc*/ 	.byte	0x03, 0x19
        /*00be*/ 	.short	0x0044


	//----- nvinfo : EIATTR_PARAM_CBANK
	.align		4
        /*00c0*/ 	.byte	0x04, 0x0a
        /*00c2*/ 	.short	(.L_35 - .L_34)
	.align		4
.L_34:
        /*00c4*/ 	.word	index@(.nv.constant0.triton_poi_fused__native_batch_norm_legit_no_training_add_relu_threshold_backward_4)
        /*00c8*/ 	.short	0x0210
        /*00ca*/ 	.short	0x0044


	//----- nvinfo : EIATTR_SW_WAR
	.align		4
.L_35:
        /*00cc*/ 	.byte	0x04, 0x36
        /*00ce*/ 	.short	(.L_37 - .L_36)
.L_36:
        /*00d0*/ 	.word	0x00000008
.L_37:


//--------------------- .nv.callgraph             --------------------------
	.section	.nv.callgraph,"",@"SHT_CUDA_CALLGRAPH"
	.align	4
	.sectionentsize	8
	.align		4
        /*0000*/ 	.word	0x00000000
	.align		4
        /*0004*/ 	.word	0xffffffff
	.align		4
        /*0008*/ 	.word	0x00000000
	.align		4
        /*000c*/ 	.word	0xfffffffe
	.align		4
        /*0010*/ 	.word	0x00000000
	.align		4
        /*0014*/ 	.word	0xfffffffd
	.align		4
        /*0018*/ 	.word	0x00000000
	.align		4
        /*001c*/ 	.word	0xfffffffc


//--------------------- .nv.constant4             --------------------------
	.section	.nv.constant4,"a",@progbits
	.align	8
	.align		8
.nv.constant4:
        /*0000*/ 	.dword	_$_str
	.align		8
        /*0008*/ 	.dword	_$_str_$_2


//--------------------- .text.triton_poi_fused__native_batch_norm_legit_no_training_add_relu_threshold_backward_4 --------------------------
	.section	.text.triton_poi_fused__native_batch_norm_legit_no_training_add_relu_threshold_backward_4,"ax",@progbits
	.align	128
        .global         triton_poi_fused__native_batch_norm_legit_no_training_add_relu_threshold_backward_4
        .type           triton_poi_fused__native_batch_norm_legit_no_training_add_relu_threshold_backward_4,@function
        .size           triton_poi_fused__native_batch_norm_legit_no_training_add_relu_threshold_backward_4,(.L_x_1 - triton_poi_fused__native_batch_norm_legit_no_training_add_relu_threshold_backward_4)
        .other          triton_poi_fused__native_batch_norm_legit_no_training_add_relu_threshold_backward_4,@"STO_CUDA_ENTRY STV_DEFAULT"
triton_poi_fused__native_batch_norm_legit_no_training_add_relu_threshold_backward_4:
.text.triton_poi_fused__native_batch_norm_legit_no_training_add_relu_threshold_backward_4:
[----:B------:R-:W0:Y:S01]  /*0000*/  LDC R1, c[0x0][0x28] ;  /* 0x00000a00ff017b82 */ /* 0x000e220000000800 */
[----:B------:R-:W1:Y:S07]  /*0010*/  S2R R0, SR_TID.X ;  /* 0x0000000000007919 */ /* 0x000e6e0000002100 */
[----:B------:R-:W2:Y:S01]  /*0020*/  LDC.64 R4, c[0x0][0x220] ;  /* 0x00008800ff047b82 */ /* 0x000ea20000000a00 */
[----:B------:R-:W-:Y:S01]  /*0030*/  IMAD.MOV.U32 R12, RZ, RZ, RZ ;  /* 0x000000ffff0c7224 */ /* 0x000fe200078e00ff */
[----:B------:R-:W-:Y:S01]  /*0040*/  ULDC.64 UR4, c[0x0][0x208] ;  /* 0x0000820000047ab9 */ /* 0x000fe20000000a00 */
[----:B------:R-:W3:Y:S05]  /*0050*/  S2R R13, SR_CTAID.X ;  /* 0x00000000000d7919 */ /* 0x000eea0000002500 */
[----:B------:R-:W4:Y:S08]  /*0060*/  LDC.64 R22, c[0x0][0x218] ;  /* 0x00008600ff167b82 */ /* 0x000f300000000a00 */
[----:B------:R-:W5:Y:S08]  /*0070*/  LDC.64 R20, c[0x0][0x210] ;  /* 0x00008400ff147b82 */ /* 0x000f700000000a00 */
[----:B------:R-:W2:Y:S08]  /*0080*/  LDC.64 R8, c[0x0][0x228] ;  /* 0x00008a00ff087b82 */ /* 0x000eb00000000a00 */
[----:B------:R-:W4:Y:S01]  /*0090*/  LDC.64 R10, c[0x0][0x230] ;  /* 0x00008c00ff0a7b82 */ /* 0x000f220000000a00 */
[----:B-1----:R-:W-:-:S07]  /*00a0*/  IMAD.SHL.U32 R0, R0, 0x2, RZ ;  /* 0x0000000200007824 */ /* 0x002fce00078e00ff */
[----:B------:R-:W1:Y:S01]  /*00b0*/  LDC.64 R6, c[0x0][0x238] ;  /* 0x00008e00ff067b82 */ /* 0x000e620000000a00 */
[----:B------:R-:W-:Y:S02]  /*00c0*/  LOP3.LUT R0, R0, 0xfe, RZ, 0xc0, !PT ;  /* 0x000000fe00007812 */ /* 0x000fe400078ec0ff */
[----:B------:R-:W-:Y:S02]  /*00d0*/  CS2R R14, SRZ ;  /* 0x00000000000e7805 */ /* 0x000fe4000001ff00 */
[----:B---3--:R-:W-:Y:S02]  /*00e0*/  SHF.R.S32.HI R2, RZ, 0x17, R13 ;  /* 0x00000017ff027819 */ /* 0x008fe4000001140d */
[----:B------:R-:W-:Y:S01]  /*00f0*/  CS2R R18, SRZ ;  /* 0x0000000000127805 */ /* 0x000fe2000001ff00 */
[----:B------:R-:W-:Y:S01]  /*0100*/  ULDC.64 UR6, c[0x0][0x248] ;  /* 0x0000920000067ab9 */ /* 0x000fe20000000a00 */
[----:B------:R-:W-:Y:S01]  /*0110*/  IMAD R13, R13, 0x100, R0 ;  /* 0x000001000d0d7824 */ /* 0x000fe200078e0200 */
[----:B------:R-:W-:-:S04]  /*0120*/  SGXT R2, R2, 0x1 ;  /* 0x000000010202781a */ /* 0x000fc80000000200 */
[----:B------:R-:W-:Y:S02]  /*0130*/  LEA.HI R2, R2, R13, RZ, 0x4 ;  /* 0x0000000d02027211 */ /* 0x000fe400078f20ff */
[----:B------:R-:W-:Y:S02]  /*0140*/  ISETP.GE.AND P0, PT, R13, 0x100, PT ;  /* 0x000001000d00780c */ /* 0x000fe40003f06270 */
[----:B------:R-:W-:-:S04]  /*0150*/  SHF.R.S32.HI R2, RZ, 0x4, R2 ;  /* 0x00000004ff027819 */ /* 0x000fc80000011402 */
[----:B------:R-:W-:-:S04]  /*0160*/  LEA.HI R0, R2, R2, RZ, 0x2 ;  /* 0x0000000202007211 */ /* 0x000fc800078f10ff */
[----:B------:R-:W-:Y:S01]  /*0170*/  LOP3.LUT R3, R0, 0xfffffffc, RZ, 0xc0, !PT ;  /* 0xfffffffc00037812 */ /* 0x000fe200078ec0ff */
[----:B------:R-:W-:-:S03]  /*0180*/  HFMA2.MMA R0, -RZ, RZ, 0, 0 ;  /* 0x00000000ff007435 */ /* 0x000fc600000001ff */
[----:B------:R-:W-:-:S05]  /*0190*/  IADD3 R17, R2, -R3, RZ ;  /* 0x8000000302117210 */ /* 0x000fca0007ffe0ff */
[----:B--2---:R-:W-:-:S05]  /*01a0*/  IMAD.WIDE R4, R17, 0x4, R4 ;  /* 0x0000000411047825 */ /* 0x004fca00078e0204 */
[----:B------:R-:W2:Y:S04]  /*01b0*/  @!P0 LDG.E.EL R12, desc[UR4][R4.64] ;  /* 0x00000004040c8981 */ /* 0x000ea8000c2e1900 */
[----:B------:R3:W2:Y:S01]  /*01c0*/  @!P0 LDG.E.EL R0, desc[UR4][R4.64] ;  /* 0x0000000404008981 */ /* 0x0006a2000c2e1900 */
[----:B------:R-:W-:Y:S01]  /*01d0*/  CS2R R2, SRZ ;  /* 0x0000000000027805 */ /* 0x000fe2000001ff00 */
[----:B----4-:R-:W-:-:S04]  /*01e0*/  IMAD.WIDE R22, R17, 0x4, R22 ;  /* 0x0000000411167825 */ /* 0x010fc800078e0216 */
[----:B-----5:R-:W-:Y:S01]  /*01f0*/  IMAD.WIDE R20, R13, 0x4, R20 ;  /* 0x000000040d147825 */ /* 0x020fe200078e0214 */
[----:B------:R-:W4:Y:S03]  /*0200*/  @!P0 LDG.E.EL R14, desc[UR4][R22.64] ;  /* 0x00000004160e8981 */ /* 0x000f26000c2e1900 */
[C---:B0--3--:R-:W-:Y:S01]  /*0210*/  IMAD.WIDE R4, R17.reuse, 0x4, R8 ;  /* 0x0000000411047825 */ /* 0x049fe200078e0208 */
[----:B------:R-:W4:Y:S03]  /*0220*/  @!P0 LDG.E.64 R2, desc[UR4][R20.64] ;  /* 0x0000000414028981 */ /* 0x000f26000c1e1b00 */
[----:B------:R-:W-:Y:S01]  /*0230*/  IMAD.WIDE R10, R17, 0x4, R10 ;  /* 0x00000004110a7825 */ /* 0x000fe200078e020a */
[----:B------:R-:W-:Y:S01]  /*0240*/  CS2R R16, SRZ ;  /* 0x0000000000107805 */ /* 0x000fe2000001ff00 */
[----:B------:R-:W3:Y:S01]  /*0250*/  @!P0 LDG.E.EL R15, desc[UR4][R22.64] ;  /* 0x00000004160f8981 */ /* 0x000ee2000c2e1900 */
[----:B------:R-:W-:Y:S01]  /*0260*/  CS2R R8, SRZ ;  /* 0x0000000000087805 */ /* 0x000fe2000001ff00 */
[----:B-1----:R-:W-:-:S02]  /*0270*/  IMAD.WIDE R6, R13, 0x4, R6 ;  /* 0x000000040d067825 */ /* 0x002fc400078e0206 */
[----:B------:R-:W5:Y:S04]  /*0280*/  @!P0 LDG.E.EL R18, desc[UR4][R4.64] ;  /* 0x0000000404128981 */ /* 0x000f68000c2e1900 */
[----:B------:R-:W5:Y:S04]  /*0290*/  @!P0 LDG.E.EL R17, desc[UR4][R10.64] ;  /* 0x000000040a118981 */ /* 0x000f68000c2e1900 */
[----:B------:R0:W3:Y:S04]  /*02a0*/  @!P0 LDG.E.EL R19, desc[UR4][R4.64] ;  /* 0x0000000404138981 */ /* 0x0000e8000c2e1900 */
[----:B------:R-:W3:Y:S04]  /*02b0*/  @!P0 LDG.E.EL R16, desc[UR4][R10.64] ;  /* 0x000000040a108981 */ /* 0x000ee8000c2e1900 */
[----:B------:R1:W3:Y:S01]  /*02c0*/  @!P0 LDG.E.64 R8, desc[UR4][R6.64] ;  /* 0x0000000406088981 */ /* 0x0002e2000c1e1b00 */
[----:B0-----:R-:W0:Y:S01]  /*02d0*/  LDC.64 R4, c[0x0][0x240] ;  /* 0x00009000ff047b82 */ /* 0x001e220000000a00 */
[----:B-1----:R-:W-:-:S02]  /*02e0*/  IMAD.MOV.U32 R7, RZ, RZ, 0x3e800000 ;  /* 0x3e800000ff077424 */ /* 0x002fc400078e00ff */
[----:B0-----:R-:W-:-:S04]  /*02f0*/  IMAD.WIDE R4, R13, 0x4, R4 ;  /* 0x000000040d047825 */ /* 0x001fc800078e0204 */
[----:B--2---:R-:W-:Y:S01]  /*0300*/  FADD R12, R12, 9.9999997473787516356e-06 ;  /* 0x3727c5ac0c0c7421 */ /* 0x004fe20000000000 */
[----:B------:R-:W-:-:S03]  /*0310*/  FADD R0, R0, 9.9999997473787516356e-06 ;  /* 0x3727c5ac00007421 */ /* 0x000fc60000000000 */
[----:B------:R-:W0:Y:S08]  /*0320*/  MUFU.SQRT R21, R12 ;  /* 0x0000000c00157308 */ /* 0x000e300000002000 */
[----:B------:R-:W1:Y:S01]  /*0330*/  MUFU.SQRT R20, R0 ;  /* 0x0000000000147308 */ /* 0x000e620000002000 */
[C---:B0-----:R-:W-:Y:S02]  /*0340*/  FSETP.GT.AND P2, PT, R21.reuse, 8.50705917302346158658e+37, PT ;  /* 0x7e8000001500780b */ /* 0x041fe40003f44000 */
[----:B------:R-:W-:-:S02]  /*0350*/  FSETP.GEU.AND P4, PT, R21, 1.175494350822287508e-38, PT ;  /* 0x008000001500780b */ /* 0x000fc40003f8e000 */
[C---:B-1----:R-:W-:Y:S02]  /*0360*/  FSETP.GT.AND P1, PT, R20.reuse, 8.50705917302346158658e+37, PT ;  /* 0x7e8000001400780b */ /* 0x042fe40003f24000 */
[----:B------:R-:W-:-:S07]  /*0370*/  FSETP.GEU.AND P3, PT, R20, 1.175494350822287508e-38, PT ;  /* 0x008000001400780b */ /* 0x000fce0003f6e000 */
[----:B------:R-:W-:-:S04]  /*0380*/  @P2 FMUL R21, R21, 0.25 ;  /* 0x3e80000015152820 */ /* 0x000fc80000400000 */
[----:B------:R-:W-:Y:S01]  /*0390*/  @!P4 FMUL R21, R21, 16777216 ;  /* 0x4b8000001515c820 */ /* 0x000fe20000400000 */
[----:B------:R-:W-:-:S04]  /*03a0*/  @P1 FMUL R20, R20, 0.25 ;  /* 0x3e80000014141820 */ /* 0x000fc80000400000 */
[----:B------:R-:W-:Y:S01]  /*03b0*/  @!P3 FMUL R20, R20, 16777216 ;  /* 0x4b8000001414b820 */ /* 0x000fe20000400000 */
[----:B------:R-:W0:Y:S01]  /*03c0*/  MUFU.RCP R21, R21 ;  /* 0x0000001500157308 */ /* 0x000e220000001000 */
[----:B------:R-:W-:-:S07]  /*03d0*/  FSEL R0, R7, 1, P2 ;  /* 0x3f80000007007808 */ /* 0x000fce0001000000 */
[----:B------:R-:W1:Y:S01]  /*03e0*/  MUFU.RCP R20, R20 ;  /* 0x0000001400147308 */ /* 0x000e620000001000 */
[----:B------:R-:W-:Y:S01]  /*03f0*/  FSEL R7, R7, 1, P1 ;  /* 0x3f80000007077808 */ /* 0x000fe20000800000 */
[----:B------:R-:W-:Y:S01]  /*0400*/  @!P4 FMUL R0, R0, 16777216 ;  /* 0x4b8000000000c820 */ /* 0x000fe20000400000 */
[----:B----4-:R-:W-:-:S03]  /*0410*/  FADD R3, -R14, R3 ;  /* 0x000000030e037221 */ /* 0x010fc60000000100 */
[----:B------:R-:W-:Y:S01]  /*0420*/  @!P3 FMUL R7, R7, 16777216 ;  /* 0x4b8000000707b820 */ /* 0x000fe20000400000 */
[----:B0-----:R-:W-:Y:S01]  /*0430*/  FMUL R0, R21, R0 ;  /* 0x0000000015007220 */ /* 0x001fe20000400000 */
[----:B---3--:R-:W-:-:S03]  /*0440*/  FADD R2, -R15, R2 ;  /* 0x000000020f027221 */ /* 0x008fc60000000100 */
[----:B------:R-:W-:Y:S01]  /*0450*/  FMUL R0, R0, R3 ;  /* 0x0000000300007220 */ /* 0x000fe20000400000 */
[----:B-1----:R-:W-:-:S03]  /*0460*/  FMUL R7, R20, R7 ;  /* 0x0000000714077220 */ /* 0x002fc60000400000 */
[----:B-----5:R-:W-:Y:S01]  /*0470*/  FFMA R0, R0, R18, R17 ;  /* 0x0000001200007223 */ /* 0x020fe20000000011 */
[----:B------:R-:W-:-:S04]  /*0480*/  FMUL R7, R7, R2 ;  /* 0x0000000207077220 */ /* 0x000fc80000400000 */
[C---:B------:R-:W-:Y:S01]  /*0490*/  FSETP.GEU.AND P1, PT, R0.reuse, -R9, PT ;  /* 0x800000090000720b */ /* 0x040fe20003f2e000 */
[----:B------:R-:W-:Y:S01]  /*04a0*/  FFMA R7, R7, R19, R16 ;  /* 0x0000001307077223 */ /* 0x000fe20000000010 */
[----:B------:R-:W-:-:S03]  /*04b0*/  FADD R9, R0, R9 ;  /* 0x0000000900097221 */ /* 0x000fc60000000000 */
[C---:B------:R-:W-:Y:S01]  /*04c0*/  FADD R0, R7.reuse, R8 ;  /* 0x0000000807007221 */ /* 0x040fe20000000000 */
[----:B------:R-:W-:Y:S02]  /*04d0*/  FSETP.GEU.AND P2, PT, R7, -R8, PT ;  /* 0x800000080700720b */ /* 0x000fe40003f4e000 */
[----:B------:R-:W-:Y:S02]  /*04e0*/  FSEL R9, R9, RZ, P1 ;  /* 0x000000ff09097208 */ /* 0x000fe40000800000 */
[----:B------:R-:W-:Y:S02]  /*04f0*/  FSEL R8, R0, RZ, P2 ;  /* 0x000000ff00087208 */ /* 0x000fe40001000000 */
[----:B------:R-:W-:Y:S02]  /*0500*/  FSETP.GTU.AND P2, PT, R9, RZ, PT ;  /* 0x000000ff0900720b */ /* 0x000fe40003f4c000 */
[----:B------:R-:W-:Y:S02]  /*0510*/  FSETP.GTU.AND P3, PT, R8, RZ, PT ;  /* 0x000000ff0800720b */ /* 0x000fe40003f6c000 */
[----:B------:R-:W-:Y:S01]  /*0520*/  IADD3 R2, P1, R13, UR6, RZ ;  /* 0x000000060d027c10 */ /* 0x000fe2000ff3e0ff */
[----:B------:R0:W-:Y:S01]  /*0530*/  @!P0 STG.E.64 desc[UR4][R4.64], R8 ;  /* 0x0000000804008986 */ /* 0x0001e2000c101b04 */
[----:B------:R-:W-:-:S02]  /*0540*/  SEL R7, RZ, 0x100, P2 ;  /* 0x00000100ff077807 */ /* 0x000fc40001000000 */
[----:B------:R-:W-:Y:S02]  /*0550*/  SEL R0, RZ, 0x1, P3 ;  /* 0x00000001ff007807 */ /* 0x000fe40001800000 */
[----:B------:R-:W-:Y:S02]  /*0560*/  LEA.HI.X.SX32 R3, R13, UR7, 0x1, P1 ;  /* 0x000000070d037c11 */ /* 0x000fe400088f0eff */
[----:B------:R-:W-:Y:S01]  /*0570*/  IADD3 R7, R0, R7, RZ ;  /* 0x0000000700077210 */ /* 0x000fe20007ffe0ff */
[----:B0-----:R-:W-:Y:S06]  /*0580*/  @P0 EXIT ;  /* 0x000000000000094d */ /* 0x001fec0003800000 */
[----:B------:R-:W-:Y:S01]  /*0590*/  STG.E.U16 desc[UR4][R2.64], R7 ;  /* 0x0000000702007986 */ /* 0x000fe2000c101504 */
[----:B------:R-:W-:Y:S05]  /*05a0*/  EXIT ;  /* 0x000000000000794d */ /* 0x000fea0003800000 */
.L_x_0:
[----:B------:R-:W-:-:S00]  /*05b0*/  BRA `(.L_x_0) ;  /* 0xfffffffc00fc7947 */ /* 0x000fc0000383ffff */
[----:B------:R-:W-:-:S00]  /*05c0*/  NOP ;  /* 0x0000000000007918 */ /* 0x000fc00000000000 */
        /* <DEDUP_REMOVED lines=11> */
.L_x_1:


//--------------------- .nv.global.init           --------------------------
	.section	.nv.global.init,"aw",@progbits
.nv.global.init:
	.type		_$_str,@object
	.size		_$_str,(_$_str_$_2 - _$_str)
_$_str:
        /*0000*/ 	.byte	0x5f, 0x5f, 0x43, 0x55, 0x44, 0x41, 0x5f, 0x46, 0x54, 0x5a, 0x00
	.type		_$_str_$_2,@object
	.size		_$_str_$_2,(.L_1 - _$_str_$_2)
_$_str_$_2:
        /*000b*/ 	.byte	0x5f, 0x5f, 0x43, 0x55, 0x44, 0x41, 0x5f, 0x50, 0x52, 0x45, 0x43, 0x5f, 0x53, 0x51, 0x52, 0x54
        /*001b*/ 	.byte	0x00
.L_1:


//--------------------- .nv.constant0.triton_poi_fused__native_batch_norm_legit_no_training_add_relu_threshold_backward_4 --------------------------
	.section	.nv.constant0.triton_poi_fused__native_batch_norm_legit_no_training_add_relu_threshold_backward_4,"a",@progbits
	.sectionflags	@""
	.align	4
.nv.constant0.triton_poi_fused__native_batch_norm_legit_no_training_add_relu_threshold_backward_4:
	.zero		596
